//
// Generated by NVIDIA NVVM Compiler
//
// Compiler Build ID: CL-36424714
// Cuda compilation tools, release 13.0, V13.0.88
// Based on NVVM 20.0.0
//

.version 9.0
.target sm_100
.address_size 64

	// .globl	_Z13convolution_2PfS_S_

.visible .entry _Z13convolution_2PfS_S_(
	.param .u64 .ptr .align 1 _Z13convolution_2PfS_S__param_0,
	.param .u64 .ptr .align 1 _Z13convolution_2PfS_S__param_1,
	.param .u64 .ptr .align 1 _Z13convolution_2PfS_S__param_2
)
{
	.reg .pred 	%p<9>;
	.reg .b32 	%r<33>;
	.reg .b32 	%f<39>;
	.reg .b64 	%rd<21>;

	ld.param.u64 	%rd6, [_Z13convolution_2PfS_S__param_0];
	ld.param.u64 	%rd7, [_Z13convolution_2PfS_S__param_1];
	ld.param.u64 	%rd5, [_Z13convolution_2PfS_S__param_2];
	cvta.to.global.u64 	%rd1, %rd7;
	cvta.to.global.u64 	%rd2, %rd6;
	mov.u32 	%r15, %ctaid.y;
	mov.u32 	%r16, %ntid.y;
	mov.u32 	%r17, %tid.y;
	mad.lo.s32 	%r1, %r15, %r16, %r17;
	mov.u32 	%r18, %ctaid.x;
	mov.u32 	%r19, %ntid.x;
	mov.u32 	%r20, %tid.x;
	mad.lo.s32 	%r2, %r18, %r19, %r20;
	add.s32 	%r3, %r1, -3;
	add.s32 	%r4, %r2, -3;
	add.s32 	%r5, %r2, -2;
	add.s32 	%r6, %r2, -1;
	add.s32 	%r7, %r2, 1;
	add.s32 	%r8, %r2, 2;
	add.s32 	%r9, %r2, 3;
	mov.f32 	%f32, 0f00000000;
	mov.b32 	%r32, 0;
	cvt.s64.s32 	%rd11, %r2;
$L__BB0_1:
	add.s32 	%r11, %r3, %r32;
	mul.lo.s32 	%r12, %r11, 7;
	mul.lo.s32 	%r21, %r32, 7;
	max.u32 	%r22, %r11, %r4;
	setp.gt.u32 	%p1, %r22, 6;
	mul.wide.u32 	%rd8, %r21, 4;
	add.s64 	%rd3, %rd1, %rd8;
	@%p1 bra 	$L__BB0_3;
	add.s32 	%r23, %r12, %r4;
	mul.wide.u32 	%rd9, %r23, 4;
	add.s64 	%rd10, %rd2, %rd9;
	ld.global.f32 	%f17, [%rd10];
	ld.global.f32 	%f18, [%rd3];
	fma.rn.f32 	%f32, %f17, %f18, %f32;
$L__BB0_3:
	cvt.u64.u32 	%rd12, %r12;
	add.s64 	%rd13, %rd12, %rd11;
	shl.b64 	%rd14, %rd13, 2;
	add.s64 	%rd15, %rd14, %rd2;
	add.s64 	%rd4, %rd15, 4;
	max.u32 	%r24, %r11, %r5;
	setp.gt.u32 	%p2, %r24, 6;
	@%p2 bra 	$L__BB0_5;
	ld.global.f32 	%f19, [%rd4+-12];
	ld.global.f32 	%f20, [%rd3+4];
	fma.rn.f32 	%f32, %f19, %f20, %f32;
$L__BB0_5:
	max.u32 	%r25, %r11, %r6;
	setp.gt.u32 	%p3, %r25, 6;
	@%p3 bra 	$L__BB0_7;
	ld.global.f32 	%f21, [%rd4+-8];
	ld.global.f32 	%f22, [%rd3+8];
	fma.rn.f32 	%f32, %f21, %f22, %f32;
$L__BB0_7:
	max.u32 	%r26, %r11, %r2;
	setp.gt.u32 	%p4, %r26, 6;
	@%p4 bra 	$L__BB0_9;
	add.s32 	%r27, %r12, %r2;
	mul.wide.u32 	%rd16, %r27, 4;
	add.s64 	%rd17, %rd2, %rd16;
	ld.global.f32 	%f23, [%rd17];
	ld.global.f32 	%f24, [%rd3+12];
	fma.rn.f32 	%f32, %f23, %f24, %f32;
$L__BB0_9:
	max.u32 	%r28, %r11, %r7;
	setp.gt.u32 	%p5, %r28, 6;
	@%p5 bra 	$L__BB0_11;
	ld.global.f32 	%f25, [%rd4];
	ld.global.f32 	%f26, [%rd3+16];
	fma.rn.f32 	%f32, %f25, %f26, %f32;
$L__BB0_11:
	max.u32 	%r29, %r11, %r8;
	setp.gt.u32 	%p6, %r29, 6;
	@%p6 bra 	$L__BB0_13;
	ld.global.f32 	%f27, [%rd4+4];
	ld.global.f32 	%f28, [%rd3+20];
	fma.rn.f32 	%f32, %f27, %f28, %f32;
$L__BB0_13:
	max.u32 	%r30, %r11, %r9;
	setp.gt.u32 	%p7, %r30, 6;
	@%p7 bra 	$L__BB0_15;
	ld.global.f32 	%f29, [%rd4+8];
	ld.global.f32 	%f30, [%rd3+24];
	fma.rn.f32 	%f32, %f29, %f30, %f32;
$L__BB0_15:
	add.s32 	%r32, %r32, 1;
	setp.ne.s32 	%p8, %r32, 7;
	@%p8 bra 	$L__BB0_1;
	cvta.to.global.u64 	%rd18, %rd5;
	mad.lo.s32 	%r31, %r1, 7, %r2;
	mul.wide.s32 	%rd19, %r31, 4;
	add.s64 	%rd20, %rd18, %rd19;
	st.global.f32 	[%rd20], %f32;
	ret;

}


// ===== COMPILED SASS (sm_100) =====

	.target	sm_100

	.elftype	@"ET_EXEC"


//--------------------- .note.nv.tkinfo           --------------------------
	.section	.note.nv.tkinfo,"",@"SHT_NOTE"
	.sectionflags	@"SHF_NOTE_NV_TKINFO"
	.tkinfo
        /*0018*/ 	.word	0x00000002
        /*0030*/ 	.string	""
        /*0030*/ 	.string	"ptxas"
        /*0030*/ 	.string	"Cuda compilation tools, release 13.0, V13.0.88"
        /*0030*/ 	.string	"Build cuda_13.0.r13.0/compiler.36424714_0"
        /*0030*/ 	.string	"-arch sm_100 -m 64 "



//--------------------- .note.nv.cuinfo           --------------------------
	.section	.note.nv.cuinfo,"",@"SHT_NOTE"
	.sectionflags	@"SHF_NOTE_NV_CUINFO"
        /*0018*/ 	.short	0x0002
        /*001a*/ 	.short	0x0064
        /*001c*/ 	.short	0x0082
	.zero		2


//--------------------- .nv.info                  --------------------------
	.section	.nv.info,"",@"SHT_CUDA_INFO"
	.align	4


	//----- nvinfo : EIATTR_REGCOUNT
	.align		4
        /*0000*/ 	.byte	0x04, 0x2f
        /*0002*/ 	.short	(.L_1 - .L_0)
	.align		4
.L_0:
        /*0004*/ 	.word	index@(_Z13convolution_2PfS_S_)
        /*0008*/ 	.word	0x00000020


	//----- nvinfo : EIATTR_FRAME_SIZE
	.align		4
.L_1:
        /*000c*/ 	.byte	0x04, 0x11
        /*000e*/ 	.short	(.L_3 - .L_2)
	.align		4
.L_2:
        /*0010*/ 	.word	index@(_Z13convolution_2PfS_S_)
        /*0014*/ 	.word	0x00000000


	//----- nvinfo : EIATTR_MIN_STACK_SIZE
	.align		4
.L_3:
        /*0018*/ 	.byte	0x04, 0x12
        /*001a*/ 	.short	(.L_5 - .L_4)
	.align		4
.L_4:
        /*001c*/ 	.word	index@(_Z13convolution_2PfS_S_)
        /*0020*/ 	.word	0x00000000
.L_5:


//--------------------- .nv.compat                --------------------------
	.section	.nv.compat,"",@"SHT_CUDA_COMPAT_INFO"
	.align	4
        /*0000*/ 	.byte	0x02, 0x09, 0x00, 0x00, 0x02, 0x02, 0x01, 0x00, 0x02, 0x05, 0x05, 0x00, 0x03, 0x07, 0x01, 0x01
        /*0010*/ 	.byte	0x02, 0x03, 0x00, 0x00, 0x02, 0x06, 0x01, 0x00, 0x04, 0x0b, 0x08, 0x00, 0x09, 0x00, 0x00, 0x00
        /*0020*/ 	.byte	0x00, 0x00, 0x00, 0x00


//--------------------- .nv.info._Z13convolution_2PfS_S_ --------------------------
	.section	.nv.info._Z13convolution_2PfS_S_,"",@"SHT_CUDA_INFO"
	.sectionflags	@""
	.align	4


	//----- nvinfo : EIATTR_CUDA_API_VERSION
	.align		4
        /*0000*/ 	.byte	0x04, 0x37
        /*0002*/ 	.short	(.L_7 - .L_6)
.L_6:
        /*0004*/ 	.word	0x00000082


	//----- nvinfo : EIATTR_KPARAM_INFO
	.align		4
.L_7:
        /*0008*/ 	.byte	0x04, 0x17
        /*000a*/ 	.short	(.L_9 - .L_8)
.L_8:
        /*000c*/ 	.word	0x00000000
        /*0010*/ 	.short	0x0002
        /*0012*/ 	.short	0x0010
        /*0014*/ 	.byte	0x00, 0xf5, 0x21, 0x00


	//----- nvinfo : EIATTR_KPARAM_INFO
	.align		4
.L_9:
        /*0018*/ 	.byte	0x04, 0x17
        /*001a*/ 	.short	(.L_11 - .L_10)
.L_10:
        /*001c*/ 	.word	0x00000000
        /*0020*/ 	.short	0x0001
        /*0022*/ 	.short	0x0008
        /*0024*/ 	.byte	0x00, 0xf5, 0x21, 0x00


	//----- nvinfo : EIATTR_KPARAM_INFO
	.align		4
.L_11:
        /*0028*/ 	.byte	0x04, 0x17
        /*002a*/ 	.short	(.L_13 - .L_12)
.L_12:
        /*002c*/ 	.word	0x00000000
        /*0030*/ 	.short	0x0000
        /*0032*/ 	.short	0x0000
        /*0034*/ 	.byte	0x00, 0xf5, 0x21, 0x00


	//----- nvinfo : EIATTR_SPARSE_MMA_MASK
	.align		4
.L_13:
        /*0038*/ 	.byte	0x03, 0x50
        /*003a*/ 	.short	0x0000


	//----- nvinfo : EIATTR_MAXREG_COUNT
	.align		4
        /*003c*/ 	.byte	0x03, 0x1b
        /*003e*/ 	.short	0x00ff


	//----- nvinfo : EIATTR_MERCURY_ISA_VERSION
	.align		4
        /*0040*/ 	.byte	0x03, 0x5f
        /*0042*/ 	.short	0x0101


	//----- nvinfo : EIATTR_VRC_CTA_INIT_COUNT
	.align		4
        /*0044*/ 	.byte	0x02, 0x4a
	.zero		1
	.zero		1


	//----- nvinfo : EIATTR_EXIT_INSTR_OFFSETS
	.align		4
        /*0048*/ 	.byte	0x04, 0x1c
        /*004a*/ 	.short	(.L_15 - .L_14)


	//   ....[0]....
.L_14:
        /*004c*/ 	.word	0x000016c0


	//----- nvinfo : EIATTR_CBANK_PARAM_SIZE
	.align		4
.L_15:
        /*0050*/ 	.byte	0x03, 0x19
        /*0052*/ 	.short	0x0018


	//----- nvinfo : EIATTR_PARAM_CBANK
	.align		4
        /*0054*/ 	.byte	0x04, 0x0a
        /*0056*/ 	.short	(.L_17 - .L_16)
	.align		4
.L_16:
        /*0058*/ 	.word	index@(.nv.constant0._Z13convolution_2PfS_S_)
        /*005c*/ 	.short	0x0380
        /*005e*/ 	.short	0x0018


	//----- nvinfo : EIATTR_SW_WAR
	.align		4
.L_17:
        /*0060*/ 	.byte	0x04, 0x36
        /*0062*/ 	.short	(.L_19 - .L_18)
.L_18:
        /*0064*/ 	.word	0x00000008
.L_19:


//--------------------- .nv.callgraph             --------------------------
	.section	.nv.callgraph,"",@"SHT_CUDA_CALLGRAPH"
	.align	4
	.sectionentsize	8
	.align		4
        /*0000*/ 	.word	0x00000000
	.align		4
        /*0004*/ 	.word	0xffffffff
	.align		4
        /*0008*/ 	.word	0x00000000
	.align		4
        /*000c*/ 	.word	0xfffffffe
	.align		4
        /*0010*/ 	.word	0x00000000
	.align		4
        /*0014*/ 	.word	0xfffffffd
	.align		4
        /*0018*/ 	.word	0x00000000
	.align		4
        /*001c*/ 	.word	0xfffffffc


//--------------------- .text._Z13convolution_2PfS_S_ --------------------------
	.section	.text._Z13convolution_2PfS_S_,"ax",@progbits
	.align	128
        .global         _Z13convolution_2PfS_S_
        .type           _Z13convolution_2PfS_S_,@function
        .size           _Z13convolution_2PfS_S_,(.L_x_1 - _Z13convolution_2PfS_S_)
        .other          _Z13convolution_2PfS_S_,@"STO_CUDA_ENTRY STV_DEFAULT"
_Z13convolution_2PfS_S_:
.text._Z13convolution_2PfS_S_:
[----:B------:R-:W-:Y:S01]  /*0000*/  LDC R1, c[0x0][0x37c] ;  /* 0x0000df00ff017b82 */ /* 0x000fe20000000800 */
[----:B------:R-:W0:Y:S07]  /*0010*/  S2R R3, SR_TID.Y ;  /* 0x0000000000037919 */ /* 0x000e2e0000002200 */
[----:B------:R-:W0:Y:S01]  /*0020*/  LDC R4, c[0x0][0x364] ;  /* 0x0000d900ff047b82 */ /* 0x000e220000000800 */
[----:B------:R-:W1:Y:S01]  /*0030*/  LDCU.64 UR6, c[0x0][0x358] ;  /* 0x00006b00ff0677ac */ /* 0x000e620008000a00 */
[----:B------:R-:W2:Y:S01]  /*0040*/  S2R R0, SR_TID.X ;  /* 0x0000000000007919 */ /* 0x000ea20000002100 */
[----:B------:R-:W3:Y:S05]  /*0050*/  LDCU.64 UR8, c[0x0][0x380] ;  /* 0x00007000ff0877ac */ /* 0x000eea0008000a00 */
[----:B------:R-:W0:Y:S08]  /*0060*/  S2UR UR4, SR_CTAID.Y ;  /* 0x00000000000479c3 */ /* 0x000e300000002600 */
[----:B------:R-:W2:Y:S08]  /*0070*/  S2UR UR5, SR_CTAID.X ;  /* 0x00000000000579c3 */ /* 0x000eb00000002500 */
[----:B------:R-:W2:Y:S01]  /*0080*/  LDC R7, c[0x0][0x360] ;  /* 0x0000d800ff077b82 */ /* 0x000ea20000000800 */
[----:B0-----:R-:W-:-:S07]  /*0090*/  IMAD R4, R4, UR4, R3 ;  /* 0x0000000404047c24 */ /* 0x001fce000f8e0203 */
[----:B------:R-:W1:Y:S01]  /*00a0*/  LDC.64 R10, c[0x0][0x388] ;  /* 0x0000e200ff0a7b82 */ /* 0x000e620000000a00 */
[----:B------:R-:W-:Y:S02]  /*00b0*/  IMAD.MOV.U32 R3, RZ, RZ, 0x7 ;  /* 0x00000007ff037424 */ /* 0x000fe400078e00ff */
[C---:B------:R-:W-:Y:S02]  /*00c0*/  VIADD R22, R4.reuse, 0xfffffffd ;  /* 0xfffffffd04167836 */ /* 0x040fe40000000000 */
[----:B------:R-:W-:Y:S02]  /*00d0*/  IMAD R2, R4, R3, -0x15 ;  /* 0xffffffeb04027424 */ /* 0x000fe400078e0203 */
[----:B--2---:R-:W-:Y:S01]  /*00e0*/  IMAD R7, R7, UR5, R0 ;  /* 0x0000000507077c24 */ /* 0x004fe2000f8e0200 */
[----:B------:R-:W0:Y:S03]  /*00f0*/  LDCU.64 UR4, c[0x0][0x388] ;  /* 0x00007100ff0477ac */ /* 0x000e260008000a00 */
[----:B------:R-:W-:-:S02]  /*0100*/  VIADD R5, R7, 0xfffffffd ;  /* 0xfffffffd07057836 */ /* 0x000fc40000000000 */
[----:B------:R-:W-:-:S03]  /*0110*/  VIADD R3, R7, 0xfffffffe ;  /* 0xfffffffe07037836 */ /* 0x000fc60000000000 */
[----:B------:R-:W-:-:S04]  /*0120*/  VIMNMX.U32 R0, PT, PT, R22, R5, !PT ;  /* 0x0000000516007248 */ /* 0x000fc80007fe0000 */
[----:B------:R-:W-:Y:S02]  /*0130*/  ISETP.GT.U32.AND P0, PT, R0, 0x6, PT ;  /* 0x000000060000780c */ /* 0x000fe40003f04070 */
[----:B------:R-:W-:-:S04]  /*0140*/  VIMNMX.U32 R0, PT, PT, R22, R3, !PT ;  /* 0x0000000316007248 */ /* 0x000fc80007fe0000 */
[----:B------:R-:W-:-:S07]  /*0150*/  ISETP.GT.U32.AND P2, PT, R0, 0x6, PT ;  /* 0x000000060000780c */ /* 0x000fce0003f44070 */
[----:B------:R-:W2:Y:S01]  /*0160*/  @!P0 LDC.64 R12, c[0x0][0x380] ;  /* 0x0000e000ff0c8b82 */ /* 0x000ea20000000a00 */
[----:B------:R-:W-:Y:S01]  /*0170*/  @!P0 IMAD.IADD R9, R5, 0x1, R2 ;  /* 0x0000000105098824 */ /* 0x000fe200078e0202 */
[----:B-1----:R-:W4:Y:S03]  /*0180*/  @!P0 LDG.E R23, desc[UR6][R10.64] ;  /* 0x000000060a178981 */ /* 0x002f26000c1e1900 */
[----:B--2---:R-:W-:-:S04]  /*0190*/  @!P0 IMAD.WIDE.U32 R12, R9, 0x4, R12 ;  /* 0x00000004090c8825 */ /* 0x004fc800078e000c */
[----:B------:R-:W-:Y:S01]  /*01a0*/  VIADD R9, R7, 0xffffffff ;  /* 0xffffffff07097836 */ /* 0x000fe20000000000 */
[----:B------:R1:W4:Y:S04]  /*01b0*/  @!P0 LDG.E R0, desc[UR6][R12.64] ;  /* 0x000000060c008981 */ /* 0x000328000c1e1900 */
[----:B------:R-:W-:-:S04]  /*01c0*/  VIMNMX.U32 R6, PT, PT, R22, R9, !PT ;  /* 0x0000000916067248 */ /* 0x000fc80007fe0000 */
[----:B------:R-:W-:Y:S01]  /*01d0*/  ISETP.GT.U32.AND P5, PT, R6, 0x6, PT ;  /* 0x000000060600780c */ /* 0x000fe20003fa4070 */
[----:B------:R-:W2:Y:S01]  /*01e0*/  @!P2 LDC.64 R26, c[0x0][0x388] ;  /* 0x0000e200ff1aab82 */ /* 0x000ea20000000a00 */
[----:B------:R-:W-:Y:S02]  /*01f0*/  SHF.R.S32.HI R6, RZ, 0x1f, R7 ;  /* 0x0000001fff067819 */ /* 0x000fe40000011407 */
[----:B------:R-:W-:-:S09]  /*0200*/  IADD3 R8, P1, PT, R7, R2, RZ ;  /* 0x0000000207087210 */ /* 0x000fd20007f3e0ff */
[----:B------:R-:W5:Y:S01]  /*0210*/  @!P5 LDC.64 R24, c[0x0][0x388] ;  /* 0x0000e200ff18db82 */ /* 0x000f620000000a00 */
[----:B------:R-:W-:Y:S01]  /*0220*/  IMAD.X R15, RZ, RZ, R6, P1 ;  /* 0x000000ffff0f7224 */ /* 0x000fe200008e0606 */
[----:B---3--:R-:W-:-:S04]  /*0230*/  LEA R16, P1, R8, UR8, 0x2 ;  /* 0x0000000808107c11 */ /* 0x008fc8000f8210ff */
[----:B------:R-:W-:-:S05]  /*0240*/  LEA.HI.X R17, R8, UR9, R15, 0x2, P1 ;  /* 0x0000000908117c11 */ /* 0x000fca00088f140f */
[----:B------:R-:W3:Y:S04]  /*0250*/  @!P2 LDG.E R11, desc[UR6][R16.64+-0x8] ;  /* 0xfffff806100ba981 */ /* 0x000ee8000c1e1900 */
[----:B--2---:R2:W3:Y:S04]  /*0260*/  @!P2 LDG.E R8, desc[UR6][R26.64+0x4] ;  /* 0x000004061a08a981 */ /* 0x0044e8000c1e1900 */
[----:B------:R-:W3:Y:S04]  /*0270*/  @!P5 LDG.E R13, desc[UR6][R16.64+-0x4] ;  /* 0xfffffc06100dd981 */ /* 0x000ee8000c1e1900 */
[----:B-----5:R-:W5:Y:S01]  /*0280*/  @!P5 LDG.E R10, desc[UR6][R24.64+0x8] ;  /* 0x00000806180ad981 */ /* 0x020f62000c1e1900 */
[----:B-1----:R-:W-:-:S04]  /*0290*/  VIMNMX.U32 R12, PT, PT, R7, R22, !PT ;  /* 0x00000016070c7248 */ /* 0x002fc80007fe0000 */
[----:B------:R-:W-:Y:S01]  /*02a0*/  ISETP.GT.U32.AND P6, PT, R12, 0x6, PT ;  /* 0x000000060c00780c */ /* 0x000fe20003fc4070 */
[----:B------:R-:W-:-:S12]  /*02b0*/  VIADD R21, R7, 0x1 ;  /* 0x0000000107157836 */ /* 0x000fd80000000000 */
[----:B------:R-:W1:Y:S01]  /*02c0*/  @!P6 LDC.64 R18, c[0x0][0x380] ;  /* 0x0000e000ff12eb82 */ /* 0x000e620000000a00 */
[----:B------:R-:W-:-:S07]  /*02d0*/  VIMNMX.U32 R12, PT, PT, R22, R21, !PT ;  /* 0x00000015160c7248 */ /* 0x000fce0007fe0000 */
[----:B------:R-:W0:Y:S01]  /*02e0*/  @!P6 LDC.64 R14, c[0x0][0x388] ;  /* 0x0000e200ff0eeb82 */ /* 0x000e220000000a00 */
[----:B------:R-:W-:Y:S01]  /*02f0*/  ISETP.GT.U32.AND P1, PT, R12, 0x6, PT ;  /* 0x000000060c00780c */ /* 0x000fe20003f24070 */
[----:B--2---:R-:W-:-:S12]  /*0300*/  @!P6 IMAD.IADD R27, R7, 0x1, R2 ;  /* 0x00000001071be824 */ /* 0x004fd800078e0202 */
[----:B------:R-:W2:Y:S01]  /*0310*/  @!P1 LDG.E R24, desc[UR6][R16.64+0x4] ;  /* 0x0000040610189981 */ /* 0x000ea2000c1e1900 */
[----:B-1----:R-:W-:-:S05]  /*0320*/  @!P6 IMAD.WIDE.U32 R18, R27, 0x4, R18 ;  /* 0x000000041b12e825 */ /* 0x002fca00078e0012 */
[----:B------:R1:W2:Y:S04]  /*0330*/  @!P6 LDG.E R12, desc[UR6][R18.64] ;  /* 0x00000006120ce981 */ /* 0x0002a8000c1e1900 */
[----:B0-----:R0:W2:Y:S01]  /*0340*/  @!P6 LDG.E R25, desc[UR6][R14.64+0xc] ;  /* 0x00000c060e19e981 */ /* 0x0010a2000c1e1900 */
[----:B-1----:R-:W1:Y:S01]  /*0350*/  @!P1 LDC.64 R18, c[0x0][0x388] ;  /* 0x0000e200ff129b82 */ /* 0x002e620000000a00 */
[----:B------:R-:W-:-:S05]  /*0360*/  VIADD R27, R7, 0x2 ;  /* 0x00000002071b7836 */ /* 0x000fca0000000000 */
[----:B------:R-:W-:-:S04]  /*0370*/  VIMNMX.U32 R20, PT, PT, R22, R27, !PT ;  /* 0x0000001b16147248 */ /* 0x000fc80007fe0000 */
[----:B------:R-:W-:Y:S02]  /*0380*/  ISETP.GT.U32.AND P3, PT, R20, 0x6, PT ;  /* 0x000000061400780c */ /* 0x000fe40003f64070 */
[----:B-1----:R1:W2:Y:S11]  /*0390*/  @!P1 LDG.E R20, desc[UR6][R18.64+0x10] ;  /* 0x0000100612149981 */ /* 0x0022b6000c1e1900 */
[----:B0-----:R-:W0:Y:S01]  /*03a0*/  @!P3 LDC.64 R14, c[0x0][0x388] ;  /* 0x0000e200ff0ebb82 */ /* 0x001e220000000a00 */
[----:B------:R-:W-:Y:S01]  /*03b0*/  VIADD R29, R7, 0x3 ;  /* 0x00000003071d7836 */ /* 0x000fe20000000000 */
[----:B------:R-:W2:Y:S04]  /*03c0*/  @!P3 LDG.E R26, desc[UR6][R16.64+0x8] ;  /* 0x00000806101ab981 */ /* 0x000ea8000c1e1900 */
[----:B------:R-:W-:-:S04]  /*03d0*/  VIMNMX.U32 R22, PT, PT, R22, R29, !PT ;  /* 0x0000001d16167248 */ /* 0x000fc80007fe0000 */
[----:B------:R-:W-:Y:S01]  /*03e0*/  ISETP.GT.U32.AND P4, PT, R22, 0x6, PT ;  /* 0x000000061600780c */ /* 0x000fe20003f84070 */
[----:B0-----:R0:W2:-:S12]  /*03f0*/  @!P3 LDG.E R14, desc[UR6][R14.64+0x14] ;  /* 0x000014060e0eb981 */ /* 0x001098000c1e1900 */
[----:B-1----:R-:W1:Y:S01]  /*0400*/  @!P4 LDC.64 R18, c[0x0][0x388] ;  /* 0x0000e200ff12cb82 */ /* 0x002e620000000a00 */
[----:B------:R5:W2:Y:S01]  /*0410*/  @!P4 LDG.E R28, desc[UR6][R16.64+0xc] ;  /* 0x00000c06101cc981 */ /* 0x000aa2000c1e1900 */
[----:B0-----:R-:W-:-:S03]  /*0420*/  IMAD.MOV.U32 R15, RZ, RZ, RZ ;  /* 0x000000ffff0f7224 */ /* 0x001fc600078e00ff */
[----:B-1----:R-:W2:Y:S01]  /*0430*/  @!P4 LDG.E R18, desc[UR6][R18.64+0x18] ;  /* 0x000018061212c981 */ /* 0x002ea2000c1e1900 */
[----:B------:R-:W-:-:S04]  /*0440*/  UIADD3 UR4, UP0, UPT, UR4, 0x1c, URZ ;  /* 0x0000001c04047890 */ /* 0x000fc8000ff1e0ff */
[----:B------:R-:W-:Y:S01]  /*0450*/  UIADD3.X UR5, UPT, UPT, URZ, UR5, URZ, UP0, !UPT ;  /* 0x00000005ff057290 */ /* 0x000fe200087fe4ff */
[----:B----4-:R-:W-:Y:S01]  /*0460*/  @!P0 FFMA R15, R0, R23, RZ ;  /* 0x00000017000f8223 */ /* 0x010fe200000000ff */
[----:B------:R-:W-:-:S05]  /*0470*/  VIADD R0, R4, 0xfffffffe ;  /* 0xfffffffe04007836 */ /* 0x000fca0000000000 */
[----:B------:R-:W-:-:S04]  /*0480*/  VIMNMX.U32 R22, PT, PT, R5, R0, !PT ;  /* 0x0000000005167248 */ /* 0x000fc80007fe0000 */
[----:B------:R-:W-:-:S13]  /*0490*/  ISETP.GT.U32.AND P0, PT, R22, 0x6, PT ;  /* 0x000000061600780c */ /* 0x000fda0003f04070 */
[----:B------:R-:W0:Y:S01]  /*04a0*/  @!P0 LDC.64 R22, c[0x0][0x380] ;  /* 0x0000e000ff168b82 */ /* 0x000e220000000a00 */
[----:B---3--:R-:W-:Y:S01]  /*04b0*/  @!P2 FFMA R15, R11, R8, R15 ;  /* 0x000000080b0fa223 */ /* 0x008fe2000000000f */
[----:B------:R-:W-:-:S04]  /*04c0*/  VIADD R8, R2, 0x7 ;  /* 0x0000000702087836 */ /* 0x000fc80000000000 */
[----:B------:R-:W-:Y:S02]  /*04d0*/  @!P0 IMAD.IADD R11, R5, 0x1, R8 ;  /* 0x00000001050b8824 */ /* 0x000fe400078e0208 */
[----:B-----5:R-:W-:Y:S01]  /*04e0*/  @!P5 FFMA R15, R13, R10, R15 ;  /* 0x0000000a0d0fd223 */ /* 0x020fe2000000000f */
[----:B------:R-:W-:Y:S02]  /*04f0*/  IMAD.U32 R10, RZ, RZ, UR4 ;  /* 0x00000004ff0a7e24 */ /* 0x000fe4000f8e00ff */
[----:B0-----:R-:W-:-:S04]  /*0500*/  @!P0 IMAD.WIDE.U32 R22, R11, 0x4, R22 ;  /* 0x000000040b168825 */ /* 0x001fc800078e0016 */
[----:B------:R-:W-:Y:S02]  /*0510*/  IMAD.U32 R11, RZ, RZ, UR5 ;  /* 0x00000005ff0b7e24 */ /* 0x000fe4000f8e00ff */
[----:B------:R-:W3:Y:S04]  /*0520*/  @!P0 LDG.E R22, desc[UR6][R22.64] ;  /* 0x0000000616168981 */ /* 0x000ee8000c1e1900 */
[----:B------:R-:W3:Y:S01]  /*0530*/  @!P0 LDG.E R19, desc[UR6][R10.64] ;  /* 0x000000060a138981 */ /* 0x000ee2000c1e1900 */
[----:B------:R-:W-:-:S05]  /*0540*/  IADD3 R13, P2, PT, R7, R8, RZ ;  /* 0x00000008070d7210 */ /* 0x000fca0007f5e0ff */
[----:B------:R-:W-:Y:S02]  /*0550*/  IMAD.X R16, RZ, RZ, R6, P2 ;  /* 0x000000ffff107224 */ /* 0x000fe400010e0606 */
[----:B--2---:R-:W-:Y:S01]  /*0560*/  @!P6 FFMA R15, R12, R25, R15 ;  /* 0x000000190c0fe223 */ /* 0x004fe2000000000f */
[----:B------:R-:W-:-:S04]  /*0570*/  LEA R12, P2, R13, UR8, 0x2 ;  /* 0x000000080d0c7c11 */ /* 0x000fc8000f8410ff */
[----:B------:R-:W-:Y:S02]  /*0580*/  LEA.HI.X R13, R13, UR9, R16, 0x2, P2 ;  /* 0x000000090d0d7c11 */ /* 0x000fe400090f1410 */
[----:B------:R-:W-:-:S04]  /*0590*/  VIMNMX.U32 R16, PT, PT, R3, R0, !PT ;  /* 0x0000000003107248 */ /* 0x000fc80007fe0000 */
[----:B------:R-:W-:Y:S02]  /*05a0*/  ISETP.GT.U32.AND P2, PT, R16, 0x6, PT ;  /* 0x000000061000780c */ /* 0x000fe40003f44070 */
[----:B------:R-:W-:Y:S01]  /*05b0*/  VIMNMX.U32 R16, PT, PT, R9, R0, !PT ;  /* 0x0000000009107248 */ /* 0x000fe20007fe0000 */
[----:B------:R-:W-:-:S10]  /*05c0*/  @!P1 FFMA R15, R24, R20, R15 ;  /* 0x00000014180f9223 */ /* 0x000fd4000000000f */
[----:B------:R-:W2:Y:S04]  /*05d0*/  @!P2 LDG.E R24, desc[UR6][R10.64+0x4] ;  /* 0x000004060a18a981 */ /* 0x000ea8000c1e1900 */
[----:B------:R-:W2:Y:S01]  /*05e0*/  @!P2 LDG.E R20, desc[UR6][R12.64+-0x8] ;  /* 0xfffff8060c14a981 */ /* 0x000ea2000c1e1900 */
[----:B------:R-:W-:Y:S02]  /*05f0*/  ISETP.GT.U32.AND P1, PT, R16, 0x6, PT ;  /* 0x000000061000780c */ /* 0x000fe40003f24070 */
[----:B------:R-:W-:-:S04]  /*0600*/  VIMNMX.U32 R16, PT, PT, R7, R0, !PT ;  /* 0x0000000007107248 */ /* 0x000fc80007fe0000 */
[----:B------:R-:W-:-:S07]  /*0610*/  ISETP.GT.U32.AND P5, PT, R16, 0x6, PT ;  /* 0x000000061000780c */ /* 0x000fce0003fa4070 */
[----:B------:R-:W4:Y:S01]  /*0620*/  @!P1 LDG.E R23, desc[UR6][R10.64+0x8] ;  /* 0x000008060a179981 */ /* 0x000f22000c1e1900 */
[----:B------:R-:W-:-:S05]  /*0630*/  @!P3 FFMA R15, R26, R14, R15 ;  /* 0x0000000e1a0fb223 */ /* 0x000fca000000000f */
[----:B------:R-:W0:Y:S01]  /*0640*/  @!P5 LDC.64 R16, c[0x0][0x380] ;  /* 0x0000e000ff10db82 */ /* 0x000e220000000a00 */
[----:B------:R-:W4:Y:S01]  /*0650*/  @!P1 LDG.E R14, desc[UR6][R12.64+-0x4] ;  /* 0xfffffc060c0e9981 */ /* 0x000f22000c1e1900 */
[----:B------:R-:W-:-:S03]  /*0660*/  @!P5 IMAD.IADD R25, R7, 0x1, R8 ;  /* 0x000000010719d824 */ /* 0x000fc600078e0208 */
[----:B------:R-:W5:Y:S01]  /*0670*/  @!P5 LDG.E R8, desc[UR6][R10.64+0xc] ;  /* 0x00000c060a08d981 */ /* 0x000f62000c1e1900 */
[----:B0-----:R-:W-:-:S04]  /*0680*/  @!P5 IMAD.WIDE.U32 R16, R25, 0x4, R16 ;  /* 0x000000041910d825 */ /* 0x001fc800078e0010 */
[----:B------:R-:W-:Y:S02]  /*0690*/  @!P4 FFMA R15, R28, R18, R15 ;  /* 0x000000121c0fc223 */ /* 0x000fe4000000000f */
[----:B------:R0:W5:Y:S01]  /*06a0*/  @!P5 LDG.E R18, desc[UR6][R16.64] ;  /* 0x000000061012d981 */ /* 0x000162000c1e1900 */
[----:B------:R-:W-:-:S04]  /*06b0*/  VIMNMX.U32 R25, PT, PT, R21, R0, !PT ;  /* 0x0000000015197248 */ /* 0x000fc80007fe0000 */
[----:B------:R-:W-:Y:S02]  /*06c0*/  ISETP.GT.U32.AND P4, PT, R25, 0x6, PT ;  /* 0x000000061900780c */ /* 0x000fe40003f84070 */
[----:B------:R-:W-:-:S04]  /*06d0*/  VIMNMX.U32 R25, PT, PT, R27, R0, !PT ;  /* 0x000000001b197248 */ /* 0x000fc80007fe0000 */
[----:B------:R-:W-:-:S13]  /*06e0*/  ISETP.GT.U32.AND P3, PT, R25, 0x6, PT ;  /* 0x000000061900780c */ /* 0x000fda0003f64070 */
[----:B------:R-:W5:Y:S04]  /*06f0*/  @!P3 LDG.E R26, desc[UR6][R10.64+0x14] ;  /* 0x000014060a1ab981 */ /* 0x000f68000c1e1900 */
[----:B------:R-:W5:Y:S01]  /*0700*/  @!P3 LDG.E R28, desc[UR6][R12.64+0x8] ;  /* 0x000008060c1cb981 */ /* 0x000f62000c1e1900 */
[----:B---3--:R-:W-:-:S03]  /*0710*/  @!P0 FFMA R15, R22, R19, R15 ;  /* 0x00000013160f8223 */ /* 0x008fc6000000000f */
[----:B------:R-:W3:Y:S04]  /*0720*/  @!P4 LDG.E R22, desc[UR6][R10.64+0x10] ;  /* 0x000010060a16c981 */ /* 0x000ee8000c1e1900 */
[----:B------:R-:W3:Y:S01]  /*0730*/  @!P4 LDG.E R19, desc[UR6][R12.64+0x4] ;  /* 0x000004060c13c981 */ /* 0x000ee2000c1e1900 */
[----:B------:R-:W-:-:S04]  /*0740*/  VIMNMX.U32 R0, PT, PT, R29, R0, !PT ;  /* 0x000000001d007248 */ /* 0x000fc80007fe0000 */
[----:B------:R-:W-:-:S13]  /*0750*/  ISETP.GT.U32.AND P0, PT, R0, 0x6, PT ;  /* 0x000000060000780c */ /* 0x000fda0003f04070 */
[----:B------:R1:W3:Y:S04]  /*0760*/  @!P0 LDG.E R0, desc[UR6][R12.64+0xc] ;  /* 0x00000c060c008981 */ /* 0x0002e8000c1e1900 */
[----:B------:R-:W3:Y:S01]  /*0770*/  @!P0 LDG.E R25, desc[UR6][R10.64+0x18] ;  /* 0x000018060a198981 */ /* 0x000ee2000c1e1900 */
[----:B--2---:R-:W-:Y:S01]  /*0780*/  @!P2 FFMA R15, R20, R24, R15 ;  /* 0x00000018140fa223 */ /* 0x004fe2000000000f */
[----:B------:R-:W-:-:S05]  /*0790*/  VIADD R20, R4, 0xffffffff ;  /* 0xffffffff04147836 */ /* 0x000fca0000000000 */
[----:B0-----:R-:W-:-:S04]  /*07a0*/  VIMNMX.U32 R16, PT, PT, R5, R20, !PT ;  /* 0x0000001405107248 */ /* 0x001fc80007fe0000 */
[----:B------:R-:W-:-:S13]  /*07b0*/  ISETP.GT.U32.AND P2, PT, R16, 0x6, PT ;  /* 0x000000061000780c */ /* 0x000fda0003f44070 */
[----:B------:R-:W0:Y:S01]  /*07c0*/  @!P2 LDC.64 R16, c[0x0][0x380] ;  /* 0x0000e000ff10ab82 */ /* 0x000e220000000a00 */
[----:B----4-:R-:W-:Y:S01]  /*07d0*/  @!P1 FFMA R15, R14, R23, R15 ;  /* 0x000000170e0f9223 */ /* 0x010fe2000000000f */
[----:B------:R-:W-:-:S04]  /*07e0*/  VIADD R14, R2, 0xe ;  /* 0x0000000e020e7836 */ /* 0x000fc80000000000 */
[----:B------:R-:W-:-:S04]  /*07f0*/  @!P2 IMAD.IADD R23, R5, 0x1, R14 ;  /* 0x000000010517a824 */ /* 0x000fc800078e020e */
[----:B0-----:R-:W-:Y:S02]  /*0800*/  @!P2 IMAD.WIDE.U32 R16, R23, 0x4, R16 ;  /* 0x000000041710a825 */ /* 0x001fe400078e0010 */
[----:B------:R-:W2:Y:S04]  /*0810*/  @!P2 LDG.E R23, desc[UR6][R10.64+0x1c] ;  /* 0x00001c060a17a981 */ /* 0x000ea8000c1e1900 */
[----:B------:R0:W2:Y:S01]  /*0820*/  @!P2 LDG.E R24, desc[UR6][R16.64] ;  /* 0x000000061018a981 */ /* 0x0000a2000c1e1900 */
[----:B-----5:R-:W-:Y:S01]  /*0830*/  @!P5 FFMA R15, R18, R8, R15 ;  /* 0x00000008120fd223 */ /* 0x020fe2000000000f */
[----:B------:R-:W-:-:S05]  /*0840*/  IADD3 R8, P1, PT, R7, R14, RZ ;  /* 0x0000000e07087210 */ /* 0x000fca0007f3e0ff */
[----:B-1----:R-:W-:Y:S01]  /*0850*/  IMAD.X R13, RZ, RZ, R6, P1 ;  /* 0x000000ffff0d7224 */ /* 0x002fe200008e0606 */
[----:B------:R-:W-:-:S04]  /*0860*/  LEA R12, P1, R8, UR8, 0x2 ;  /* 0x00000008080c7c11 */ /* 0x000fc8000f8210ff */
[----:B------:R-:W-:Y:S02]  /*0870*/  LEA.HI.X R13, R8, UR9, R13, 0x2, P1 ;  /* 0x00000009080d7c11 */ /* 0x000fe400088f140d */
[----:B------:R-:W-:-:S04]  /*0880*/  VIMNMX.U32 R8, PT, PT, R3, R20, !PT ;  /* 0x0000001403087248 */ /* 0x000fc80007fe0000 */
[----:B------:R-:W-:-:S13]  /*0890*/  ISETP.GT.U32.AND P1, PT, R8, 0x6, PT ;  /* 0x000000060800780c */ /* 0x000fda0003f24070 */
[----:B------:R-:W4:Y:S04]  /*08a0*/  @!P1 LDG.E R18, desc[UR6][R10.64+0x20] ;  /* 0x000020060a129981 */ /* 0x000f28000c1e1900 */
[----:B------:R-:W4:Y:S01]  /*08b0*/  @!P1 LDG.E R8, desc[UR6][R12.64+-0x8] ;  /* 0xfffff8060c089981 */ /* 0x000f22000c1e1900 */
[----:B0-----:R-:W-:-:S04]  /*08c0*/  VIMNMX.U32 R16, PT, PT, R9, R20, !PT ;  /* 0x0000001409107248 */ /* 0x001fc80007fe0000 */
[----:B------:R-:W-:Y:S01]  /*08d0*/  ISETP.GT.U32.AND P5, PT, R16, 0x6, PT ;  /* 0x000000061000780c */ /* 0x000fe20003fa4070 */
[----:B---3--:R-:W-:-:S12]  /*08e0*/  @!P4 FFMA R15, R19, R22, R15 ;  /* 0x00000016130fc223 */ /* 0x008fd8000000000f */
[----:B------:R-:W3:Y:S01]  /*08f0*/  @!P5 LDG.E R22, desc[UR6][R10.64+0x24] ;  /* 0x000024060a16d981 */ /* 0x000ee2000c1e1900 */
[----:B------:R-:W-:-:S03]  /*0900*/  @!P3 FFMA R15, R28, R26, R15 ;  /* 0x0000001a1c0fb223 */ /* 0x000fc6000000000f */
[----:B------:R-:W3:Y:S01]  /*0910*/  @!P5 LDG.E R26, desc[UR6][R12.64+-0x4] ;  /* 0xfffffc060c1ad981 */ /* 0x000ee2000c1e1900 */
[----:B------:R-:W-:-:S04]  /*0920*/  VIMNMX.U32 R16, PT, PT, R7, R20, !PT ;  /* 0x0000001407107248 */ /* 0x000fc80007fe0000 */
[----:B------:R-:W-:-:S13]  /*0930*/  ISETP.GT.U32.AND P6, PT, R16, 0x6, PT ;  /* 0x000000061000780c */ /* 0x000fda0003fc4070 */
[----:B------:R-:W0:Y:S01]  /*0940*/  @!P6 LDC.64 R16, c[0x0][0x380] ;  /* 0x0000e000ff10eb82 */ /* 0x000e220000000a00 */
[----:B------:R-:W-:Y:S02]  /*0950*/  @!P6 IMAD.IADD R19, R7, 0x1, R14 ;  /* 0x000000010713e824 */ /* 0x000fe400078e020e */
[----:B------:R-:W-:Y:S01]  /*0960*/  @!P0 FFMA R15, R0, R25, R15 ;  /* 0x00000019000f8223 */ /* 0x000fe2000000000f */
[----:B------:R-:W5:Y:S01]  /*0970*/  @!P6 LDG.E R14, desc[UR6][R10.64+0x28] ;  /* 0x000028060a0ee981 */ /* 0x000f62000c1e1900 */
[----:B0-----:R-:W-:Y:S01]  /*0980*/  @!P6 IMAD.WIDE.U32 R16, R19, 0x4, R16 ;  /* 0x000000041310e825 */ /* 0x001fe200078e0010 */
[----:B------:R-:W-:-:S04]  /*0990*/  VIMNMX.U32 R19, PT, PT, R21, R20, !PT ;  /* 0x0000001415137248 */ /* 0x000fc80007fe0000 */
[----:B------:R0:W5:Y:S01]  /*09a0*/  @!P6 LDG.E R0, desc[UR6][R16.64] ;  /* 0x000000061000e981 */ /* 0x000162000c1e1900 */
[----:B------:R-:W-:-:S13]  /*09b0*/  ISETP.GT.U32.AND P0, PT, R19, 0x6, PT ;  /* 0x000000061300780c */ /* 0x000fda0003f04070 */
[----:B------:R-:W5:Y:S04]  /*09c0*/  @!P0 LDG.E R28, desc[UR6][R10.64+0x2c] ;  /* 0x00002c060a1c8981 */ /* 0x000f68000c1e1900 */
[----:B------:R-:W5:Y:S01]  /*09d0*/  @!P0 LDG.E R19, desc[UR6][R12.64+0x4] ;  /* 0x000004060c138981 */ /* 0x000f62000c1e1900 */
[----:B0-----:R-:W-:-:S04]  /*09e0*/  VIMNMX.U32 R16, PT, PT, R4, R5, !PT ;  /* 0x0000000504107248 */ /* 0x001fc80007fe0000 */
[----:B------:R-:W-:-:S13]  /*09f0*/  ISETP.GT.U32.AND P4, PT, R16, 0x6, PT ;  /* 0x000000061000780c */ /* 0x000fda0003f84070 */
[----:B------:R-:W0:Y:S01]  /*0a00*/  @!P4 LDC.64 R16, c[0x0][0x380] ;  /* 0x0000e000ff10cb82 */ /* 0x000e220000000a00 */
[----:B--2---:R-:W-:Y:S01]  /*0a10*/  @!P2 FFMA R15, R24, R23, R15 ;  /* 0x00000017180fa223 */ /* 0x004fe2000000000f */
[----:B------:R-:W-:-:S04]  /*0a20*/  VIMNMX.U32 R23, PT, PT, R27, R20, !PT ;  /* 0x000000141b177248 */ /* 0x000fc80007fe0000 */
[----:B------:R-:W-:Y:S02]  /*0a30*/  ISETP.GT.U32.AND P2, PT, R23, 0x6, PT ;  /* 0x000000061700780c */ /* 0x000fe40003f44070 */
[----:B------:R-:W-:-:S11]  /*0a40*/  VIMNMX.U32 R20, PT, PT, R29, R20, !PT ;  /* 0x000000141d147248 */ /* 0x000fd60007fe0000 */
[----:B------:R-:W2:Y:S04]  /*0a50*/  @!P2 LDG.E R24, desc[UR6][R10.64+0x30] ;  /* 0x000030060a18a981 */ /* 0x000ea8000c1e1900 */
[----:B------:R-:W2:Y:S01]  /*0a60*/  @!P2 LDG.E R23, desc[UR6][R12.64+0x8] ;  /* 0x000008060c17a981 */ /* 0x000ea2000c1e1900 */
[----:B------:R-:W-:Y:S01]  /*0a70*/  ISETP.GT.U32.AND P3, PT, R20, 0x6, PT ;  /* 0x000000061400780c */ /* 0x000fe20003f64070 */
[----:B----4-:R-:W-:-:S12]  /*0a80*/  @!P1 FFMA R15, R8, R18, R15 ;  /* 0x00000012080f9223 */ /* 0x010fd8000000000f */
[----:B------:R1:W4:Y:S04]  /*0a90*/  @!P3 LDG.E R20, desc[UR6][R12.64+0xc] ;  /* 0x00000c060c14b981 */ /* 0x000328000c1e1900 */
[----:B------:R-:W4:Y:S01]  /*0aa0*/  @!P3 LDG.E R18, desc[UR6][R10.64+0x34] ;  /* 0x000034060a12b981 */ /* 0x000f22000c1e1900 */
[----:B------:R-:W-:-:S04]  /*0ab0*/  IMAD R8, R4, 0x7, RZ ;  /* 0x0000000704087824 */ /* 0x000fc800078e02ff */
[----:B------:R-:W-:-:S04]  /*0ac0*/  @!P4 IMAD.IADD R25, R5, 0x1, R8 ;  /* 0x000000010519c824 */ /* 0x000fc800078e0208 */
[----:B0-----:R-:W-:Y:S02]  /*0ad0*/  @!P4 IMAD.WIDE.U32 R16, R25, 0x4, R16 ;  /* 0x000000041910c825 */ /* 0x001fe400078e0010 */
[----:B------:R-:W4:Y:S02]  /*0ae0*/  @!P4 LDG.E R25, desc[UR6][R10.64+0x38] ;  /* 0x000038060a19c981 */ /* 0x000f24000c1e1900 */
[----:B---3--:R-:W-:Y:S02]  /*0af0*/  @!P5 FFMA R15, R26, R22, R15 ;  /* 0x000000161a0fd223 */ /* 0x008fe4000000000f */
[----:B------:R0:W3:Y:S01]  /*0b00*/  @!P4 LDG.E R22, desc[UR6][R16.64] ;  /* 0x000000061016c981 */ /* 0x0000e2000c1e1900 */
[----:B-1----:R-:W-:Y:S02]  /*0b10*/  IADD3 R13, P1, PT, R7, R8, RZ ;  /* 0x00000008070d7210 */ /* 0x002fe40007f3e0ff */
[----:B0-----:R-:W-:Y:S01]  /*0b20*/  VIMNMX.U32 R16, PT, PT, R4, R9, !PT ;  /* 0x0000000904107248 */ /* 0x001fe20007fe0000 */
[----:B-----5:R-:W-:Y:S01]  /*0b30*/  @!P6 FFMA R15, R0, R14, R15 ;  /* 0x0000000e000fe223 */ /* 0x020fe2000000000f */
[----:B------:R-:W-:-:S04]  /*0b40*/  VIMNMX.U32 R0, PT, PT, R4, R3, !PT ;  /* 0x0000000304007248 */ /* 0x000fc80007fe0000 */
[----:B------:R-:W-:Y:S01]  /*0b50*/  ISETP.GT.U32.AND P5, PT, R0, 0x6, PT ;  /* 0x000000060000780c */ /* 0x000fe20003fa4070 */
[----:B------:R-:W-:Y:S01]  /*0b60*/  IMAD.X R0, RZ, RZ, R6, P1 ;  /* 0x000000ffff007224 */ /* 0x000fe200008e0606 */
[----:B------:R-:W-:-:S04]  /*0b70*/  LEA R12, P1, R13, UR8, 0x2 ;  /* 0x000000080d0c7c11 */ /* 0x000fc8000f8210ff */
[----:B------:R-:W-:Y:S01]  /*0b80*/  LEA.HI.X R13, R13, UR9, R0, 0x2, P1 ;  /* 0x000000090d0d7c11 */ /* 0x000fe200088f1400 */
[----:B------:R-:W-:Y:S01]  /*0b90*/  @!P0 FFMA R15, R19, R28, R15 ;  /* 0x0000001c130f8223 */ /* 0x000fe2000000000f */
[----:B------:R-:W-:-:S05]  /*0ba0*/  VIMNMX.U32 R19, PT, PT, R4, R7, !PT ;  /* 0x0000000704137248 */ /* 0x000fca0007fe0000 */
[----:B------:R-:W5:Y:S01]  /*0bb0*/  @!P5 LDG.E R14, desc[UR6][R10.64+0x3c] ;  /* 0x00003c060a0ed981 */ /* 0x000f62000c1e1900 */
[----:B------:R-:W-:-:S03]  /*0bc0*/  ISETP.GT.U32.AND P0, PT, R19, 0x6, PT ;  /* 0x000000061300780c */ /* 0x000fc60003f04070 */
[----:B------:R-:W5:Y:S01]  /*0bd0*/  @!P5 LDG.E R0, desc[UR6][R12.64+-0x8] ;  /* 0xfffff8060c00d981 */ /* 0x000f62000c1e1900 */
[----:B------:R-:W-:-:S09]  /*0be0*/  ISETP.GT.U32.AND P1, PT, R16, 0x6, PT ;  /* 0x000000061000780c */ /* 0x000fd20003f24070 */
[----:B------:R-:W0:Y:S01]  /*0bf0*/  @!P0 LDC.64 R16, c[0x0][0x380] ;  /* 0x0000e000ff108b82 */ /* 0x000e220000000a00 */
[----:B------:R-:W-:-:S03]  /*0c00*/  @!P0 IMAD.IADD R19, R7, 0x1, R8 ;  /* 0x0000000107138824 */ /* 0x000fc600078e0208 */
[----:B------:R-:W5:Y:S01]  /*0c10*/  @!P1 LDG.E R8, desc[UR6][R10.64+0x40] ;  /* 0x000040060a089981 */ /* 0x000f62000c1e1900 */
[----:B0-----:R-:W-:-:S03]  /*0c20*/  @!P0 IMAD.WIDE.U32 R16, R19, 0x4, R16 ;  /* 0x0000000413108825 */ /* 0x001fc600078e0010 */
[----:B------:R-:W5:Y:S04]  /*0c30*/  @!P0 LDG.E R19, desc[UR6][R10.64+0x44] ;  /* 0x000044060a138981 */ /* 0x000f68000c1e1900 */
[----:B------:R0:W5:Y:S01]  /*0c40*/  @!P0 LDG.E R26, desc[UR6][R16.64] ;  /* 0x00000006101a8981 */ /* 0x000162000c1e1900 */
[----:B--2---:R-:W-:-:S03]  /*0c50*/  @!P2 FFMA R15, R23, R24, R15 ;  /* 0x00000018170fa223 */ /* 0x004fc6000000000f */
[----:B------:R-:W2:Y:S01]  /*0c60*/  @!P1 LDG.E R24, desc[UR6][R12.64+-0x4] ;  /* 0xfffffc060c189981 */ /* 0x000ea2000c1e1900 */
[----:B------:R-:W-:-:S04]  /*0c70*/  VIMNMX.U32 R23, PT, PT, R4, R21, !PT ;  /* 0x0000001504177248 */ /* 0x000fc80007fe0000 */
[----:B------:R-:W-:Y:S01]  /*0c80*/  ISETP.GT.U32.AND P2, PT, R23, 0x6, PT ;  /* 0x000000061700780c */ /* 0x000fe20003f44070 */
[----:B----4-:R-:W-:-:S12]  /*0c90*/  @!P3 FFMA R15, R20, R18, R15 ;  /* 0x00000012140fb223 */ /* 0x010fd8000000000f */
[----:B------:R-:W4:Y:S04]  /*0ca0*/  @!P2 LDG.E R18, desc[UR6][R10.64+0x48] ;  /* 0x000048060a12a981 */ /* 0x000f28000c1e1900 */
[----:B------:R-:W4:Y:S01]  /*0cb0*/  @!P2 LDG.E R20, desc[UR6][R12.64+0x4] ;  /* 0x000004060c14a981 */ /* 0x000f22000c1e1900 */
[----:B------:R-:W-:-:S04]  /*0cc0*/  VIMNMX.U32 R23, PT, PT, R4, R27, !PT ;  /* 0x0000001b04177248 */ /* 0x000fc80007fe0000 */
[----:B------:R-:W-:-:S13]  /*0cd0*/  ISETP.GT.U32.AND P3, PT, R23, 0x6, PT ;  /* 0x000000061700780c */ /* 0x000fda0003f64070 */
[----:B------:R-:W4:Y:S01]  /*0ce0*/  @!P3 LDG.E R28, desc[UR6][R12.64+0x8] ;  /* 0x000008060c1cb981 */ /* 0x000f22000c1e1900 */
[----:B---3--:R-:W-:-:S03]  /*0cf0*/  @!P4 FFMA R15, R22, R25, R15 ;  /* 0x00000019160fc223 */ /* 0x008fc6000000000f */
[----:B------:R-:W3:Y:S01]  /*0d00*/  @!P3 LDG.E R22, desc[UR6][R10.64+0x4c] ;  /* 0x00004c060a16b981 */ /* 0x000ee2000c1e1900 */
[----:B-----5:R-:W-:Y:S01]  /*0d10*/  @!P5 FFMA R15, R0, R14, R15 ;  /* 0x0000000e000fd223 */ /* 0x020fe2000000000f */
[C---:B------:R-:W-:Y:S01]  /*0d20*/  VIMNMX.U32 R14, PT, PT, R4.reuse, R29, !PT ;  /* 0x0000001d040e7248 */ /* 0x040fe20007fe0000 */
[----:B------:R-:W-:-:S03]  /*0d30*/  VIADD R0, R4, 0x1 ;  /* 0x0000000104007836 */ /* 0x000fc60000000000 */
[----:B------:R-:W-:Y:S02]  /*0d40*/  ISETP.GT.U32.AND P5, PT, R14, 0x6, PT ;  /* 0x000000060e00780c */ /* 0x000fe40003fa4070 */
[----:B------:R-:W-:-:S04]  /*0d50*/  VIMNMX.U32 R14, PT, PT, R5, R0, !PT ;  /* 0x00000000050e7248 */ /* 0x000fc80007fe0000 */
[----:B------:R-:W-:-:S07]  /*0d60*/  ISETP.GT.U32.AND P4, PT, R14, 0x6, PT ;  /* 0x000000060e00780c */ /* 0x000fce0003f84070 */
[----:B------:R1:W5:Y:S04]  /*0d70*/  @!P5 LDG.E R14, desc[UR6][R12.64+0xc] ;  /* 0x00000c060c0ed981 */ /* 0x000368000c1e1900 */
[----:B------:R-:W5:Y:S02]  /*0d80*/  @!P5 LDG.E R23, desc[UR6][R10.64+0x50] ;  /* 0x000050060a17d981 */ /* 0x000f64000c1e1900 */
[----:B0-----:R-:W0:Y:S01]  /*0d90*/  @!P4 LDC.64 R16, c[0x0][0x380] ;  /* 0x0000e000ff10cb82 */ /* 0x001e220000000a00 */
[----:B--2---:R-:W-:Y:S01]  /*0da0*/  @!P1 FFMA R15, R24, R8, R15 ;  /* 0x00000008180f9223 */ /* 0x004fe2000000000f */
[----:B------:R-:W-:-:S03]  /*0db0*/  VIADD R8, R2, 0x1c ;  /* 0x0000001c02087836 */ /* 0x000fc60000000000 */
[----:B------:R-:W-:Y:S02]  /*0dc0*/  @!P0 FFMA R15, R26, R19, R15 ;  /* 0x000000131a0f8223 */ /* 0x000fe4000000000f */
[----:B------:R-:W-:Y:S01]  /*0dd0*/  IADD3 R24, P1, PT, R7, R8, RZ ;  /* 0x0000000807187210 */ /* 0x000fe20007f3e0ff */
[----:B------:R-:W-:Y:S01]  /*0de0*/  @!P4 IMAD.IADD R25, R5, 0x1, R8 ;  /* 0x000000010519c824 */ /* 0x000fe200078e0208 */
[----:B------:R-:W-:-:S03]  /*0df0*/  VIMNMX.U32 R19, PT, PT, R3, R0, !PT ;  /* 0x0000000003137248 */ /* 0x000fc60007fe0000 */
[----:B-1----:R-:W-:Y:S01]  /*0e00*/  IMAD.X R13, RZ, RZ, R6, P1 ;  /* 0x000000ffff0d7224 */ /* 0x002fe200008e0606 */
[C---:B------:R-:W-:Y:S01]  /*0e10*/  LEA R12, P1, R24.reuse, UR8, 0x2 ;  /* 0x00000008180c7c11 */ /* 0x040fe2000f8210ff */
[----:B0-----:R-:W-:Y:S01]  /*0e20*/  @!P4 IMAD.WIDE.U32 R16, R25, 0x4, R16 ;  /* 0x000000041910c825 */ /* 0x001fe200078e0010 */
[----:B------:R-:W-:Y:S02]  /*0e30*/  ISETP.GT.U32.AND P0, PT, R19, 0x6, PT ;  /* 0x000000061300780c */ /* 0x000fe40003f04070 */
[----:B------:R-:W-:Y:S02]  /*0e40*/  LEA.HI.X R13, R24, UR9, R13, 0x2, P1 ;  /* 0x00000009180d7c11 */ /* 0x000fe400088f140d */
[----:B------:R0:W2:Y:S04]  /*0e50*/  @!P4 LDG.E R26, desc[UR6][R16.64] ;  /* 0x00000006101ac981 */ /* 0x0000a8000c1e1900 */
[----:B------:R-:W2:Y:S01]  /*0e60*/  @!P4 LDG.E R24, desc[UR6][R10.64+0x54] ;  /* 0x000054060a18c981 */ /* 0x000ea2000c1e1900 */
[----:B----4-:R-:W-:-:S04]  /*0e70*/  @!P2 FFMA R15, R20, R18, R15 ;  /* 0x00000012140fa223 */ /* 0x010fc8000000000f */
[----:B------:R-:W4:Y:S04]  /*0e80*/  @!P0 LDG.E R19, desc[UR6][R10.64+0x58] ;  /* 0x000058060a138981 */ /* 0x000f28000c1e1900 */
[----:B------:R-:W4:Y:S01]  /*0e90*/  @!P0 LDG.E R18, desc[UR6][R12.64+-0x8] ;  /* 0xfffff8060c128981 */ /* 0x000f22000c1e1900 */
[----:B------:R-:W-:-:S04]  /*0ea0*/  VIMNMX.U32 R20, PT, PT, R9, R0, !PT ;  /* 0x0000000009147248 */ /* 0x000fc80007fe0000 */
[----:B------:R-:W-:-:S13]  /*0eb0*/  ISETP.GT.U32.AND P1, PT, R20, 0x6, PT ;  /* 0x000000061400780c */ /* 0x000fda0003f24070 */
[----:B------:R-:W4:Y:S01]  /*0ec0*/  @!P1 LDG.E R20, desc[UR6][R10.64+0x5c] ;  /* 0x00005c060a149981 */ /* 0x000f22000c1e1900 */
[----:B---3--:R-:W-:-:S03]  /*0ed0*/  @!P3 FFMA R15, R28, R22, R15 ;  /* 0x000000161c0fb223 */ /* 0x008fc6000000000f */
[----:B------:R-:W3:Y:S01]  /*0ee0*/  @!P1 LDG.E R22, desc[UR6][R12.64+-0x4] ;  /* 0xfffffc060c169981 */ /* 0x000ee2000c1e1900 */
[----:B0-----:R-:W-:-:S04]  /*0ef0*/  VIMNMX.U32 R16, PT, PT, R7, R0, !PT ;  /* 0x0000000007107248 */ /* 0x001fc80007fe0000 */
[----:B------:R-:W-:-:S13]  /*0f00*/  ISETP.GT.U32.AND P2, PT, R16, 0x6, PT ;  /* 0x000000061000780c */ /* 0x000fda0003f44070 */
[----:B------:R-:W0:Y:S01]  /*0f10*/  @!P2 LDC.64 R16, c[0x0][0x380] ;  /* 0x0000e000ff10ab82 */ /* 0x000e220000000a00 */
[----:B-----5:R-:W-:Y:S01]  /*0f20*/  @!P5 FFMA R15, R14, R23, R15 ;  /* 0x000000170e0fd223 */ /* 0x020fe2000000000f */
[----:B------:R-:W-:Y:S01]  /*0f30*/  @!P2 IMAD.IADD R23, R7, 0x1, R8 ;  /* 0x000000010717a824 */ /* 0x000fe200078e0208 */
[----:B------:R-:W-:-:S03]  /*0f40*/  VIMNMX.U32 R8, PT, PT, R21, R0, !PT ;  /* 0x0000000015087248 */ /* 0x000fc60007fe0000 */
[----:B0-----:R-:W-:Y:S01]  /*0f50*/  @!P2 IMAD.WIDE.U32 R16, R23, 0x4, R16 ;  /* 0x000000041710a825 */ /* 0x001fe200078e0010 */
[----:B------:R-:W-:Y:S02]  /*0f60*/  ISETP.GT.U32.AND P5, PT, R8, 0x6, PT ;  /* 0x000000060800780c */ /* 0x000fe40003fa4070 */
[----:B------:R-:W5:Y:S01]  /*0f70*/  @!P2 LDG.E R8, desc[UR6][R10.64+0x60] ;  /* 0x000060060a08a981 */ /* 0x000f62000c1e1900 */
[----:B------:R-:W-:-:S03]  /*0f80*/  VIMNMX.U32 R23, PT, PT, R27, R0, !PT ;  /* 0x000000001b177248 */ /* 0x000fc60007fe0000 */
[----:B------:R0:W5:Y:S01]  /*0f90*/  @!P2 LDG.E R14, desc[UR6][R16.64] ;  /* 0x00000006100ea981 */ /* 0x000162000c1e1900 */
[----:B------:R-:W-:-:S06]  /*0fa0*/  ISETP.GT.U32.AND P3, PT, R23, 0x6, PT ;  /* 0x000000061700780c */ /* 0x000fcc0003f64070 */
[----:B------:R-:W5:Y:S01]  /*0fb0*/  @!P5 LDG.E R28, desc[UR6][R12.64+0x4] ;  /* 0x000004060c1cd981 */ /* 0x000f62000c1e1900 */
[----:B------:R-:W-:Y:S01]  /*0fc0*/  VIMNMX.U32 R0, PT, PT, R29, R0, !PT ;  /* 0x000000001d007248 */ /* 0x000fe20007fe0000 */
[----:B--2---:R-:W-:Y:S02]  /*0fd0*/  @!P4 FFMA R15, R26, R24, R15 ;  /* 0x000000181a0fc223 */ /* 0x004fe4000000000f */
[----:B------:R-:W2:Y:S01]  /*0fe0*/  @!P5 LDG.E R26, desc[UR6][R10.64+0x64] ;  /* 0x000064060a1ad981 */ /* 0x000ea2000c1e1900 */
[----:B------:R-:W-:Y:S02]  /*0ff0*/  VIADD R24, R4, 0x2 ;  /* 0x0000000204187836 */ /* 0x000fe40000000000 */
[----:B----4-:R-:W-:-:S03]  /*1000*/  @!P0 FFMA R15, R18, R19, R15 ;  /* 0x00000013120f8223 */ /* 0x010fc6000000000f */
[----:B------:R-:W-:Y:S01]  /*1010*/  VIMNMX.U32 R23, PT, PT, R5, R24, !PT ;  /* 0x0000001805177248 */ /* 0x000fe20007fe0000 */
[----:B------:R-:W4:Y:S04]  /*1020*/  @!P3 LDG.E R19, desc[UR6][R10.64+0x68] ;  /* 0x000068060a13b981 */ /* 0x000f28000c1e1900 */
[----:B------:R-:W4:Y:S01]  /*1030*/  @!P3 LDG.E R18, desc[UR6][R12.64+0x8] ;  /* 0x000008060c12b981 */ /* 0x000f22000c1e1900 */
[----:B------:R-:W-:Y:S02]  /*1040*/  ISETP.GT.U32.AND P0, PT, R0, 0x6, PT ;  /* 0x000000060000780c */ /* 0x000fe40003f04070 */
[----:B------:R-:W-:-:S11]  /*1050*/  ISETP.GT.U32.AND P4, PT, R23, 0x6, PT ;  /* 0x000000061700780c */ /* 0x000fd60003f84070 */
[----:B------:R1:W4:Y:S02]  /*1060*/  @!P0 LDG.E R23, desc[UR6][R12.64+0xc] ;  /* 0x00000c060c178981 */ /* 0x000324000c1e1900 */
[----:B0-----:R-:W0:Y:S02]  /*1070*/  @!P4 LDC.64 R16, c[0x0][0x380] ;  /* 0x0000e000ff10cb82 */ /* 0x001e240000000a00 */
[----:B------:R-:W4:Y:S01]  /*1080*/  @!P0 LDG.E R0, desc[UR6][R10.64+0x6c] ;  /* 0x00006c060a008981 */ /* 0x000f22000c1e1900 */
[----:B---3--:R-:W-:Y:S01]  /*1090*/  @!P1 FFMA R15, R22, R20, R15 ;  /* 0x00000014160f9223 */ /* 0x008fe2000000000f */
[----:B------:R-:W-:Y:S02]  /*10a0*/  VIADD R20, R2, 0x23 ;  /* 0x0000002302147836 */ /* 0x000fe40000000000 */
[----:B------:R-:W3:Y:S02]  /*10b0*/  @!P4 LDG.E R22, desc[UR6][R10.64+0x70] ;  /* 0x000070060a16c981 */ /* 0x000ee4000c1e1900 */
[----:B------:R-:W-:-:S04]  /*10c0*/  @!P4 IMAD.IADD R25, R5, 0x1, R20 ;  /* 0x000000010519c824 */ /* 0x000fc800078e0214 */
[----:B0-----:R-:W-:-:S05]  /*10d0*/  @!P4 IMAD.WIDE.U32 R16, R25, 0x4, R16 ;  /* 0x000000041910c825 */ /* 0x001fca00078e0010 */
[----:B------:R0:W3:Y:S01]  /*10e0*/  @!P4 LDG.E R25, desc[UR6][R16.64] ;  /* 0x000000061019c981 */ /* 0x0000e2000c1e1900 */
[----:B-----5:R-:W-:Y:S01]  /*10f0*/  @!P2 FFMA R15, R14, R8, R15 ;  /* 0x000000080e0fa223 */ /* 0x020fe2000000000f */
[----:B------:R-:W-:-:S04]  /*1100*/  VIMNMX.U32 R8, PT, PT, R3, R24, !PT ;  /* 0x0000001803087248 */ /* 0x000fc80007fe0000 */
[----:B------:R-:W-:Y:S02]  /*1110*/  ISETP.GT.U32.AND P1, PT, R8, 0x6, PT ;  /* 0x000000060800780c */ /* 0x000fe40003f24070 */
[C---:B------:R-:W-:Y:S02]  /*1120*/  IADD3 R8, P6, PT, R7.reuse, R20, RZ ;  /* 0x0000001407087210 */ /* 0x040fe40007fde0ff */
[----:B------:R-:W-:-:S03]  /*1130*/  VIMNMX.U32 R14, PT, PT, R7, R24, !PT ;  /* 0x00000018070e7248 */ /* 0x000fc60007fe0000 */
[----:B-1----:R-:W-:Y:S01]  /*1140*/  IMAD.X R13, RZ, RZ, R6, P6 ;  /* 0x000000ffff0d7224 */ /* 0x002fe200030e0606 */
[----:B------:R-:W-:-:S05]  /*1150*/  ISETP.GT.U32.AND P2, PT, R14, 0x6, PT ;  /* 0x000000060e00780c */ /* 0x000fca0003f44070 */
[----:B------:R-:W5:Y:S08]  /*1160*/  @!P1 LDG.E R14, desc[UR6][R10.64+0x74] ;  /* 0x000074060a0e9981 */ /* 0x000f70000c1e1900 */
[----:B0-----:R-:W0:Y:S01]  /*1170*/  @!P2 LDC.64 R16, c[0x0][0x380] ;  /* 0x0000e000ff10ab82 */ /* 0x001e220000000a00 */
[----:B--2---:R-:W-:Y:S01]  /*1180*/  @!P5 FFMA R15, R28, R26, R15 ;  /* 0x0000001a1c0fd223 */ /* 0x004fe2000000000f */
[C---:B------:R-:W-:Y:S01]  /*1190*/  LEA R12, P5, R8.reuse, UR8, 0x2 ;  /* 0x00000008080c7c11 */ /* 0x040fe2000f8a10ff */
[----:B------:R-:W2:Y:S03]  /*11a0*/  @!P2 LDG.E R26, desc[UR6][R10.64+0x7c] ;  /* 0x00007c060a1aa981 */ /* 0x000ea6000c1e1900 */
[----:B------:R-:W-:-:S05]  /*11b0*/  LEA.HI.X R13, R8, UR9, R13, 0x2, P5 ;  /* 0x00000009080d7c11 */ /* 0x000fca000a8f140d */
[----:B------:R-:W5:Y:S01]  /*11c0*/  @!P1 LDG.E R8, desc[UR6][R12.64+-0x8] ;  /* 0xfffff8060c089981 */ /* 0x000f62000c1e1900 */
[----:B----4-:R-:W-:Y:S01]  /*11d0*/  @!P3 FFMA R15, R18, R19, R15 ;  /* 0x00000013120fb223 */ /* 0x010fe2000000000f */
[----:B------:R-:W-:-:S04]  /*11e0*/  VIMNMX.U32 R18, PT, PT, R9, R24, !PT ;  /* 0x0000001809127248 */ /* 0x000fc80007fe0000 */
[----:B------:R-:W-:Y:S01]  /*11f0*/  ISETP.GT.U32.AND P3, PT, R18, 0x6, PT ;  /* 0x000000061200780c */ /* 0x000fe20003f64070 */
[----:B------:R-:W-:Y:S01]  /*1200*/  @!P2 IMAD.IADD R19, R7, 0x1, R20 ;  /* 0x000000010713a824 */ /* 0x000fe200078e0214 */
[----:B------:R-:W-:Y:S01]  /*1210*/  VIMNMX.U32 R20, PT, PT, R21, R24, !PT ;  /* 0x0000001815147248 */ /* 0x000fe20007fe0000 */
[----:B------:R-:W-:-:S10]  /*1220*/  @!P0 FFMA R15, R23, R0, R15 ;  /* 0x00000000170f8223 */ /* 0x000fd4000000000f */
[----:B------:R-:W4:Y:S04]  /*1230*/  @!P3 LDG.E R18, desc[UR6][R12.64+-0x4] ;  /* 0xfffffc060c12b981 */ /* 0x000f28000c1e1900 */
[----:B------:R-:W4:Y:S01]  /*1240*/  @!P3 LDG.E R0, desc[UR6][R10.64+0x78] ;  /* 0x000078060a00b981 */ /* 0x000f22000c1e1900 */
[----:B------:R-:W-:Y:S01]  /*1250*/  ISETP.GT.U32.AND P5, PT, R20, 0x6, PT ;  /* 0x000000061400780c */ /* 0x000fe20003fa4070 */
[----:B0-----:R-:W-:Y:S01]  /*1260*/  @!P2 IMAD.WIDE.U32 R16, R19, 0x4, R16 ;  /* 0x000000041310a825 */ /* 0x001fe200078e0010 */
[----:B------:R-:W-:-:S04]  /*1270*/  VIMNMX.U32 R19, PT, PT, R27, R24, !PT ;  /* 0x000000181b137248 */ /* 0x000fc80007fe0000 */
[----:B------:R-:W-:Y:S01]  /*1280*/  ISETP.GT.U32.AND P0, PT, R19, 0x6, PT ;  /* 0x000000061300780c */ /* 0x000fe20003f04070 */
[----:B------:R0:W2:Y:S06]  /*1290*/  @!P2 LDG.E R28, desc[UR6][R16.64] ;  /* 0x00000006101ca981 */ /* 0x0000ac000c1e1900 */
[----:B------:R-:W2:Y:S04]  /*12a0*/  @!P5 LDG.E R19, desc[UR6][R10.64+0x80] ;  /* 0x000080060a13d981 */ /* 0x000ea8000c1e1900 */
[----:B------:R-:W2:Y:S01]  /*12b0*/  @!P5 LDG.E R20, desc[UR6][R12.64+0x4] ;  /* 0x000004060c14d981 */ /* 0x000ea2000c1e1900 */
[----:B------:R-:W-:-:S03]  /*12c0*/  VIMNMX.U32 R23, PT, PT, R29, R24, !PT ;  /* 0x000000181d177248 */ /* 0x000fc60007fe0000 */
[----:B------:R-:W2:Y:S01]  /*12d0*/  @!P0 LDG.E R24, desc[UR6][R12.64+0x8] ;  /* 0x000008060c188981 */ /* 0x000ea2000c1e1900 */
[----:B---3--:R-:W-:-:S03]  /*12e0*/  @!P4 FFMA R15, R25, R22, R15 ;  /* 0x00000016190fc223 */ /* 0x008fc6000000000f */
[----:B------:R-:W3:Y:S01]  /*12f0*/  @!P0 LDG.E R22, desc[UR6][R10.64+0x84] ;  /* 0x000084060a168981 */ /* 0x000ee2000c1e1900 */
[----:B------:R-:W-:-:S13]  /*1300*/  ISETP.GT.U32.AND P4, PT, R23, 0x6, PT ;  /* 0x000000061700780c */ /* 0x000fda0003f84070 */
[----:B------:R1:W3:Y:S04]  /*1310*/  @!P4 LDG.E R23, desc[UR6][R12.64+0xc] ;  /* 0x00000c060c17c981 */ /* 0x0002e8000c1e1900 */
[----:B------:R-:W3:Y:S01]  /*1320*/  @!P4 LDG.E R25, desc[UR6][R10.64+0x88] ;  /* 0x000088060a19c981 */ /* 0x000ee2000c1e1900 */
[----:B-----5:R-:W-:Y:S01]  /*1330*/  @!P1 FFMA R15, R8, R14, R15 ;  /* 0x0000000e080f9223 */ /* 0x020fe2000000000f */
[----:B------:R-:W-:-:S05]  /*1340*/  VIADD R8, R4, 0x3 ;  /* 0x0000000304087836 */ /* 0x000fca0000000000 */
[----:B------:R-:W-:-:S04]  /*1350*/  VIMNMX.U32 R14, PT, PT, R5, R8, !PT ;  /* 0x00000008050e7248 */ /* 0x000fc80007fe0000 */
[----:B------:R-:W-:-:S13]  /*1360*/  ISETP.GT.U32.AND P1, PT, R14, 0x6, PT ;  /* 0x000000060e00780c */ /* 0x000fda0003f24070 */
[----:B0-----:R-:W0:Y:S01]  /*1370*/  @!P1 LDC.64 R16, c[0x0][0x380] ;  /* 0x0000e000ff109b82 */ /* 0x001e220000000a00 */
[----:B----4-:R-:W-:Y:S01]  /*1380*/  @!P3 FFMA R15, R18, R0, R15 ;  /* 0x00000000120fb223 */ /* 0x010fe2000000000f */
[----:B------:R-:W-:-:S04]  /*1390*/  VIMNMX.U32 R0, PT, PT, R7, R8, !PT ;  /* 0x0000000807007248 */ /* 0x000fc80007fe0000 */
[----:B------:R-:W-:Y:S01]  /*13a0*/  ISETP.GT.U32.AND P3, PT, R0, 0x6, PT ;  /* 0x000000060000780c */ /* 0x000fe20003f64070 */
[----:B------:R-:W-:Y:S01]  /*13b0*/  VIADD R0, R2, 0x2a ;  /* 0x0000002a02007836 */ /* 0x000fe20000000000 */
[----:B------:R-:W-:Y:S01]  /*13c0*/  VIMNMX.U32 R3, PT, PT, R3, R8, !PT ;  /* 0x0000000803037248 */ /* 0x000fe20007fe0000 */
[----:B--2---:R-:W-:Y:S01]  /*13d0*/  @!P2 FFMA R15, R28, R26, R15 ;  /* 0x0000001a1c0fa223 */ /* 0x004fe2000000000f */
[----:B------:R-:W-:Y:S01]  /*13e0*/  VIMNMX.U32 R9, PT, PT, R9, R8, !PT ;  /* 0x0000000809097248 */ /* 0x000fe20007fe0000 */
[----:B------:R-:W-:-:S08]  /*13f0*/  @!P1 IMAD.IADD R5, R5, 0x1, R0 ;  /* 0x0000000105059824 */ /* 0x000fd000078e0200 */
[----:B-1----:R-:W1:Y:S01]  /*1400*/  @!P3 LDC.64 R12, c[0x0][0x380] ;  /* 0x0000e000ff0cbb82 */ /* 0x002e620000000a00 */
[----:B------:R-:W-:Y:S01]  /*1410*/  @!P5 FFMA R15, R20, R19, R15 ;  /* 0x00000013140fd223 */ /* 0x000fe2000000000f */
[----:B------:R-:W-:Y:S02]  /*1420*/  ISETP.GT.U32.AND P5, PT, R3, 0x6, PT ;  /* 0x000000060300780c */ /* 0x000fe40003fa4070 */
[----:B------:R-:W-:Y:S01]  /*1430*/  IADD3 R3, P6, PT, R7, R0, RZ ;  /* 0x0000000007037210 */ /* 0x000fe20007fde0ff */
[----:B0-----:R-:W-:Y:S01]  /*1440*/  @!P1 IMAD.WIDE.U32 R16, R5, 0x4, R16 ;  /* 0x0000000405109825 */ /* 0x001fe200078e0010 */
[----:B------:R-:W-:Y:S01]  /*1450*/  ISETP.GT.U32.AND P2, PT, R9, 0x6, PT ;  /* 0x000000060900780c */ /* 0x000fe20003f44070 */
[----:B------:R-:W2:Y:S02]  /*1460*/  @!P1 LDG.E R5, desc[UR6][R10.64+0x8c] ;  /* 0x00008c060a059981 */ /* 0x000ea4000c1e1900 */
[----:B------:R-:W-:Y:S01]  /*1470*/  IMAD.X R6, RZ, RZ, R6, P6 ;  /* 0x000000ffff067224 */ /* 0x000fe200030e0606 */
[-C--:B------:R-:W-:Y:S01]  /*1480*/  VIMNMX.U32 R21, PT, PT, R21, R8.reuse, !PT ;  /* 0x0000000815157248 */ /* 0x080fe20007fe0000 */
[----:B------:R-:W2:Y:S01]  /*1490*/  @!P1 LDG.E R16, desc[UR6][R16.64] ;  /* 0x0000000610109981 */ /* 0x000ea2000c1e1900 */
[----:B------:R-:W-:Y:S01]  /*14a0*/  @!P3 IMAD.IADD R9, R7, 0x1, R0 ;  /* 0x000000010709b824 */ /* 0x000fe200078e0200 */
[----:B------:R-:W-:-:S02]  /*14b0*/  VIMNMX.U32 R27, PT, PT, R27, R8, !PT ;  /* 0x000000081b1b7248 */ /* 0x000fc40007fe0000 */
[----:B------:R-:W-:Y:S01]  /*14c0*/  ISETP.GT.U32.AND P6, PT, R21, 0x6, PT ;  /* 0x000000061500780c */ /* 0x000fe20003fc4070 */
[----:B------:R-:W4:Y:S01]  /*14d0*/  @!P5 LDG.E R0, desc[UR6][R10.64+0x90] ;  /* 0x000090060a00d981 */ /* 0x000f22000c1e1900 */
[----:B------:R-:W-:-:S03]  /*14e0*/  VIMNMX.U32 R8, PT, PT, R29, R8, !PT ;  /* 0x000000081d087248 */ /* 0x000fc60007fe0000 */
[----:B------:R-:W5:Y:S01]  /*14f0*/  @!P2 LDG.E R18, desc[UR6][R10.64+0x94] ;  /* 0x000094060a12a981 */ /* 0x000f62000c1e1900 */
[----:B-1----:R-:W-:-:S03]  /*1500*/  @!P3 IMAD.WIDE.U32 R12, R9, 0x4, R12 ;  /* 0x00000004090cb825 */ /* 0x002fc600078e000c */
[----:B------:R-:W5:Y:S04]  /*1510*/  @!P3 LDG.E R17, desc[UR6][R10.64+0x98] ;  /* 0x000098060a11b981 */ /* 0x000f68000c1e1900 */
[----:B------:R-:W5:Y:S04]  /*1520*/  @!P6 LDG.E R19, desc[UR6][R10.64+0x9c] ;  /* 0x00009c060a13e981 */ /* 0x000f68000c1e1900 */
[----:B------:R-:W5:Y:S01]  /*1530*/  @!P3 LDG.E R12, desc[UR6][R12.64] ;  /* 0x000000060c0cb981 */ /* 0x000f62000c1e1900 */
[----:B---3--:R-:W-:Y:S01]  /*1540*/  @!P0 FFMA R15, R24, R22, R15 ;  /* 0x00000016180f8223 */ /* 0x008fe2000000000f */
[----:B------:R-:W-:-:S04]  /*1550*/  LEA R2, P0, R3, UR8, 0x2 ;  /* 0x0000000803027c11 */ /* 0x000fc8000f8010ff */
[----:B------:R-:W-:Y:S02]  /*1560*/  LEA.HI.X R3, R3, UR9, R6, 0x2, P0 ;  /* 0x0000000903037c11 */ /* 0x000fe400080f1406 */
[----:B------:R-:W-:-:S03]  /*1570*/  ISETP.GT.U32.AND P0, PT, R27, 0x6, PT ;  /* 0x000000061b00780c */ /* 0x000fc60003f04070 */
[----:B------:R-:W4:Y:S04]  /*1580*/  @!P5 LDG.E R6, desc[UR6][R2.64+-0x8] ;  /* 0xfffff8060206d981 */ /* 0x000f28000c1e1900 */
[----:B------:R-:W5:Y:S01]  /*1590*/  @!P2 LDG.E R14, desc[UR6][R2.64+-0x4] ;  /* 0xfffffc06020ea981 */ /* 0x000f62000c1e1900 */
[----:B------:R-:W-:Y:S01]  /*15a0*/  @!P4 FFMA R15, R23, R25, R15 ;  /* 0x00000019170fc223 */ /* 0x000fe2000000000f */
[----:B------:R-:W-:Y:S02]  /*15b0*/  ISETP.GT.U32.AND P4, PT, R8, 0x6, PT ;  /* 0x000000060800780c */ /* 0x000fe40003f84070 */
[----:B------:R-:W3:Y:S01]  /*15c0*/  @!P6 LDG.E R20, desc[UR6][R2.64+0x4] ;  /* 0x000004060214e981 */ /* 0x000ee2000c1e1900 */
[----:B------:R-:W0:Y:S03]  /*15d0*/  LDC.64 R8, c[0x0][0x390] ;  /* 0x0000e400ff087b82 */ /* 0x000e260000000a00 */
[----:B------:R-:W3:Y:S04]  /*15e0*/  @!P0 LDG.E R21, desc[UR6][R10.64+0xa0] ;  /* 0x0000a0060a158981 */ /* 0x000ee8000c1e1900 */
[----:B------:R-:W3:Y:S04]  /*15f0*/  @!P0 LDG.E R22, desc[UR6][R2.64+0x8] ;  /* 0x0000080602168981 */ /* 0x000ee8000c1e1900 */
[----:B------:R-:W3:Y:S04]  /*1600*/  @!P4 LDG.E R23, desc[UR6][R10.64+0xa4] ;  /* 0x0000a4060a17c981 */ /* 0x000ee8000c1e1900 */
[----:B------:R-:W3:Y:S01]  /*1610*/  @!P4 LDG.E R24, desc[UR6][R2.64+0xc] ;  /* 0x00000c060218c981 */ /* 0x000ee2000c1e1900 */
[----:B------:R-:W-:-:S04]  /*1620*/  IMAD R7, R4, 0x7, R7 ;  /* 0x0000000704077824 */ /* 0x000fc800078e0207 */
[----:B0-----:R-:W-:-:S04]  /*1630*/  IMAD.WIDE R8, R7, 0x4, R8 ;  /* 0x0000000407087825 */ /* 0x001fc800078e0208 */
[----:B--2---:R-:W-:-:S04]  /*1640*/  @!P1 FFMA R15, R16, R5, R15 ;  /* 0x00000005100f9223 */ /* 0x004fc8000000000f */
[----:B----4-:R-:W-:-:S04]  /*1650*/  @!P5 FFMA R15, R6, R0, R15 ;  /* 0x00000000060fd223 */ /* 0x010fc8000000000f */
[----:B-----5:R-:W-:-:S04]  /*1660*/  @!P2 FFMA R15, R14, R18, R15 ;  /* 0x000000120e0fa223 */ /* 0x020fc8000000000f */
[----:B------:R-:W-:-:S04]  /*1670*/  @!P3 FFMA R15, R12, R17, R15 ;  /* 0x000000110c0fb223 */ /* 0x000fc8000000000f */
[----:B---3--:R-:W-:-:S04]  /*1680*/  @!P6 FFMA R15, R20, R19, R15 ;  /* 0x00000013140fe223 */ /* 0x008fc8000000000f */
[----:B------:R-:W-:-:S04]  /*1690*/  @!P0 FFMA R15, R22, R21, R15 ;  /* 0x00000015160f8223 */ /* 0x000fc8000000000f */
[----:B------:R-:W-:-:S05]  /*16a0*/  @!P4 FFMA R15, R24, R23, R15 ;  /* 0x00000017180fc223 */ /* 0x000fca000000000f */
[----:B------:R-:W-:Y:S01]  /*16b0*/  STG.E desc[UR6][R8.64], R15 ;  /* 0x0000000f08007986 */ /* 0x000fe2000c101906 */
[----:B------:R-:W-:Y:S05]  /*16c0*/  EXIT ;  /* 0x000000000000794d */ /* 0x000fea0003800000 */
.L_x_0:
[----:B------:R-:W-:-:S00]  /*16d0*/  BRA `(.L_x_0) ;  /* 0xfffffffc00fc7947 */ /* 0x000fc0000383ffff */
[----:B------:R-:W-:-:S00]  /*16e0*/  NOP ;  /* 0x0000000000007918 */ /* 0x000fc00000000000 */
        /* <DEDUP_REMOVED lines=9> */
.L_x_1:


//--------------------- .nv.shared.reserved.0     --------------------------
	.section	.nv.shared.reserved.0,"aw",@nobits
	.weak		__nv_reservedSMEM_offset_0_alias
	.size		__nv_reservedSMEM_offset_0_alias, 0, 64
	.other		__nv_reservedSMEM_offset_0_alias,@"STO_CUDA_RESERVED_SHARED STV_DEFAULT"
__nv_reservedSMEM_offset_0_alias:
	.zero		0
	.zero		64


//--------------------- .nv.constant0._Z13convolution_2PfS_S_ --------------------------
	.section	.nv.constant0._Z13convolution_2PfS_S_,"a",@progbits
	.sectionflags	@""
	.align	4
.nv.constant0._Z13convolution_2PfS_S_:
	.zero		920


//--------------------- SYMBOLS --------------------------

	.type		.nv.reservedSmem.offset0,@object
	.size		.nv.reservedSmem.offset0,0x4
